	.headerflags	@"EF_CUDA_TEXMODE_UNIFIED EF_CUDA_64BIT_ADDRESS EF_CUDA_ACCELERATORS EF_CUDA_SM90 EF_CUDA_VIRTUAL_SM(EF_CUDA_SM90)"
	.elftype	@"ET_EXEC"


//--------------------- .nv.info                  --------------------------
	.section	.nv.info,"",@"SHT_CUDA_INFO"
	.align	4


	//----- nvinfo : EIATTR_REGCOUNT
	.align		4
        /*0000*/ 	.byte	0x04, 0x2f
        /*0002*/ 	.short	(.L_3 - .L_2)
	.align		4
.L_2:
        /*0004*/ 	.word	index@(triton_poi_fused__native_batch_norm_legit_no_training_clone_relu_6)
        /*0008*/ 	.word	0x00000015


	//----- nvinfo : EIATTR_MIN_STACK_SIZE
	.align		4
.L_3:
        /*000c*/ 	.byte	0x04, 0x12
        /*000e*/ 	.short	(.L_5 - .L_4)
	.align		4
.L_4:
        /*0010*/ 	.word	index@(triton_poi_fused__native_batch_norm_legit_no_training_clone_relu_6)
        /*0014*/ 	.word	0x00000000


	//----- nvinfo : EIATTR_FRAME_SIZE
	.align		4
.L_5:
        /*0018*/ 	.byte	0x04, 0x11
        /*001a*/ 	.short	(.L_7 - .L_6)
	.align		4
.L_6:
        /*001c*/ 	.word	index@(triton_poi_fused__native_batch_norm_legit_no_training_clone_relu_6)
        /*0020*/ 	.word	0x00000000


	//----- nvinfo : EIATTR_MIN_STACK_SIZE
	.align		4
.L_7:
        /*0024*/ 	.byte	0x04, 0x12
        /*0026*/ 	.short	(.L_9 - .L_8)
	.align		4
.L_8:
        /*0028*/ 	.word	index@(triton_poi_fused__native_batch_norm_legit_no_training_clone_relu_6)
        /*002c*/ 	.word	0x00000000
.L_9:


//--------------------- .nv.info.triton_poi_fused__native_batch_norm_legit_no_training_clone_relu_6 --------------------------
	.section	.nv.info.triton_poi_fused__native_batch_norm_legit_no_training_clone_relu_6,"",@"SHT_CUDA_INFO"
	.sectionflags	@""
	.align	4


	//----- nvinfo : EIATTR_CUDA_API_VERSION
	.align		4
        /*0000*/ 	.byte	0x04, 0x37
        /*0002*/ 	.short	(.L_11 - .L_10)
.L_10:
        /*0004*/ 	.word	0x0000007c


	//----- nvinfo : EIATTR_KPARAM_INFO
	.align		4
.L_11:
        /*0008*/ 	.byte	0x04, 0x17
        /*000a*/ 	.short	(.L_13 - .L_12)
.L_12:
        /*000c*/ 	.word	0x00000000
        /*0010*/ 	.short	0x0006
        /*0012*/ 	.short	0x0030
        /*0014*/ 	.byte	0x00, 0xf0, 0x11, 0x00


	//----- nvinfo : EIATTR_KPARAM_INFO
	.align		4
.L_13:
        /*0018*/ 	.byte	0x04, 0x17
        /*001a*/ 	.short	(.L_15 - .L_14)
.L_14:
        /*001c*/ 	.word	0x00000000
        /*0020*/ 	.short	0x0005
        /*0022*/ 	.short	0x0028
        /*0024*/ 	.byte	0x00, 0xf4, 0x21, 0x00


	//----- nvinfo : EIATTR_KPARAM_INFO
	.align		4
.L_15:
        /*0028*/ 	.byte	0x04, 0x17
        /*002a*/ 	.short	(.L_17 - .L_16)
.L_16:
        /*002c*/ 	.word	0x00000000
        /*0030*/ 	.short	0x0004
        /*0032*/ 	.short	0x0020
        /*0034*/ 	.byte	0x00, 0xf4, 0x21, 0x00


	//----- nvinfo : EIATTR_KPARAM_INFO
	.align		4
.L_17:
        /*0038*/ 	.byte	0x04, 0x17
        /*003a*/ 	.short	(.L_19 - .L_18)
.L_18:
        /*003c*/ 	.word	0x00000000
        /*0040*/ 	.short	0x0003
        /*0042*/ 	.short	0x0018
        /*0044*/ 	.byte	0x00, 0xf4, 0x21, 0x00


	//----- nvinfo : EIATTR_KPARAM_INFO
	.align		4
.L_19:
        /*0048*/ 	.byte	0x04, 0x17
        /*004a*/ 	.short	(.L_21 - .L_20)
.L_20:
        /*004c*/ 	.word	0x00000000
        /*0050*/ 	.short	0x0002
        /*0052*/ 	.short	0x0010
        /*0054*/ 	.byte	0x00, 0xf4, 0x21, 0x00


	//----- nvinfo : EIATTR_KPARAM_INFO
	.align		4
.L_21:
        /*0058*/ 	.byte	0x04, 0x17
        /*005a*/ 	.short	(.L_23 - .L_22)
.L_22:
        /*005c*/ 	.word	0x00000000
        /*0060*/ 	.short	0x0001
        /*0062*/ 	.short	0x0008
        /*0064*/ 	.byte	0x00, 0xf4, 0x21, 0x00


	//----- nvinfo : EIATTR_KPARAM_INFO
	.align		4
.L_23:
        /*0068*/ 	.byte	0x04, 0x17
        /*006a*/ 	.short	(.L_25 - .L_24)
.L_24:
        /*006c*/ 	.word	0x00000000
        /*0070*/ 	.short	0x0000
        /*0072*/ 	.short	0x0000
        /*0074*/ 	.byte	0x00, 0xf4, 0x21, 0x00


	//----- nvinfo : EIATTR_SPARSE_MMA_MASK
	.align		4
.L_25:
        /*0078*/ 	.byte	0x03, 0x50
        /*007a*/ 	.short	0x0000


	//----- nvinfo : EIATTR_MAXREG_COUNT
	.align		4
        /*007c*/ 	.byte	0x03, 0x1b
        /*007e*/ 	.short	0x00ff


	//----- nvinfo : EIATTR_EXIT_INSTR_OFFSETS
	.align		4
        /*0080*/ 	.byte	0x04, 0x1c
        /*0082*/ 	.short	(.L_27 - .L_26)


	//   ....[0]....
.L_26:
        /*0084*/ 	.word	0x00000470


	//----- nvinfo : EIATTR_REQNTID
	.align		4
.L_27:
        /*0088*/ 	.byte	0x04, 0x10
        /*008a*/ 	.short	(.L_29 - .L_28)
.L_28:
        /*008c*/ 	.word	0x00000080
        /*0090*/ 	.word	0x00000001
        /*0094*/ 	.word	0x00000001


	//----- nvinfo : EIATTR_CBANK_PARAM_SIZE
	.align		4
.L_29:
        /*0098*/ 	.byte	0x03, 0x19
        /*009a*/ 	.short	0x0034


	//----- nvinfo : EIATTR_PARAM_CBANK
	.align		4
        /*009c*/ 	.byte	0x04, 0x0a
        /*009e*/ 	.short	(.L_31 - .L_30)
	.align		4
.L_30:
        /*00a0*/ 	.word	index@(.nv.constant0.triton_poi_fused__native_batch_norm_legit_no_training_clone_relu_6)
        /*00a4*/ 	.short	0x0210
        /*00a6*/ 	.short	0x0034


	//----- nvinfo : EIATTR_SW_WAR
	.align		4
.L_31:
        /*00a8*/ 	.byte	0x04, 0x36
        /*00aa*/ 	.short	(.L_33 - .L_32)
.L_32:
        /*00ac*/ 	.word	0x00000008
.L_33:


//--------------------- .nv.callgraph             --------------------------
	.section	.nv.callgraph,"",@"SHT_CUDA_CALLGRAPH"
	.align	4
	.sectionentsize	8
	.align		4
        /*0000*/ 	.word	0x00000000
	.align		4
        /*0004*/ 	.word	0xffffffff
	.align		4
        /*0008*/ 	.word	0x00000000
	.align		4
        /*000c*/ 	.word	0xfffffffe
	.align		4
        /*0010*/ 	.word	0x00000000
	.align		4
        /*0014*/ 	.word	0xfffffffd
	.align		4
        /*0018*/ 	.word	0x00000000
	.align		4
        /*001c*/ 	.word	0xfffffffc


//--------------------- .nv.constant4             --------------------------
	.section	.nv.constant4,"a",@progbits
	.align	8
	.align		8
.nv.constant4:
        /*0000*/ 	.dword	_$_str
	.align		8
        /*0008*/ 	.dword	_$_str_$_2


//--------------------- .text.triton_poi_fused__native_batch_norm_legit_no_training_clone_relu_6 --------------------------
	.section	.text.triton_poi_fused__native_batch_norm_legit_no_training_clone_relu_6,"ax",@progbits
	.align	128
        .global         triton_poi_fused__native_batch_norm_legit_no_training_clone_relu_6
        .type           triton_poi_fused__native_batch_norm_legit_no_training_clone_relu_6,@function
        .size           triton_poi_fused__native_batch_norm_legit_no_training_clone_relu_6,(.L_x_1 - triton_poi_fused__native_batch_norm_legit_no_training_clone_relu_6)
        .other          triton_poi_fused__native_batch_norm_legit_no_training_clone_relu_6,@"STO_CUDA_ENTRY STV_DEFAULT"
triton_poi_fused__native_batch_norm_legit_no_training_clone_relu_6:
.text.triton_poi_fused__native_batch_norm_legit_no_training_clone_relu_6:
[----:B------:R-:W-:Y:S01]  /*0000*/  LDC R1, c[0x0][0x28] ;  /* 0x00000a00ff017b82 */ /* 0x000fe20000000800 */
[----:B------:R-:W1:Y:S01]  /*0010*/  S2R R0, SR_TID.X ;  /* 0x0000000000007919 */ /* 0x000e620000002100 */
[----:B------:R-:W-:-:S06]  /*0020*/  ULDC.64 UR4, c[0x0][0x208] ;  /* 0x0000820000047ab9 */ /* 0x000fcc0000000a00 */
[----:B------:R-:W2:Y:S01]  /*0030*/  LDC.64 R6, c[0x0][0x210] ;  /* 0x00008400ff067b82 */ /* 0x000ea20000000a00 */
[----:B------:R-:W3:Y:S07]  /*0040*/  S2R R3, SR_CTAID.X ;  /* 0x0000000000037919 */ /* 0x000eee0000002500 */
[----:B------:R-:W4:Y:S01]  /*0050*/  LDC.64 R10, c[0x0][0x218] ;  /* 0x00008600ff0a7b82 */ /* 0x000f220000000a00 */
[----:B-1----:R-:W-:Y:S01]  /*0060*/  IMAD.SHL.U32 R0, R0, 0x2, RZ ;  /* 0x0000000200007824 */ /* 0x002fe200078e00ff */
[----:B---3--:R-:W-:-:S04]  /*0070*/  SHF.R.S32.HI R15, RZ, 0x17, R3 ;  /* 0x00000017ff0f7819 */ /* 0x008fc80000011403 */
[----:B------:R-:W-:Y:S02]  /*0080*/  LOP3.LUT R0, R0, 0xfe, RZ, 0xc0, !PT ;  /* 0x000000fe00007812 */ /* 0x000fe400078ec0ff */
[----:B------:R-:W-:-:S03]  /*0090*/  SGXT R15, R15, 0x1 ;  /* 0x000000010f0f781a */ /* 0x000fc60000000200 */
[----:B------:R-:W-:Y:S02]  /*00a0*/  IMAD R0, R3, 0x100, R0 ;  /* 0x0000010003007824 */ /* 0x000fe400078e0200 */
[----:B------:R-:W1:Y:S03]  /*00b0*/  LDC.64 R2, c[0x0][0x220] ;  /* 0x00008800ff027b82 */ /* 0x000e660000000a00 */
[----:B------:R-:W-:-:S04]  /*00c0*/  LEA.HI R4, R15, R0, RZ, 0xa ;  /* 0x000000000f047211 */ /* 0x000fc800078f50ff */
[----:B------:R-:W-:-:S04]  /*00d0*/  SHF.R.S32.HI R4, RZ, 0xa, R4 ;  /* 0x0000000aff047819 */ /* 0x000fc80000011404 */
[----:B------:R-:W-:-:S04]  /*00e0*/  LEA.HI R5, R4, R4, RZ, 0x2 ;  /* 0x0000000404057211 */ /* 0x000fc800078f10ff */
[----:B------:R-:W-:-:S04]  /*00f0*/  LOP3.LUT R5, R5, 0xfffffffc, RZ, 0xc0, !PT ;  /* 0xfffffffc05057812 */ /* 0x000fc800078ec0ff */
[----:B------:R-:W-:-:S05]  /*0100*/  IADD3 R9, R4, -R5, RZ ;  /* 0x8000000504097210 */ /* 0x000fca0007ffe0ff */
[----:B-1----:R-:W-:-:S05]  /*0110*/  IMAD.WIDE R2, R9, 0x4, R2 ;  /* 0x0000000409027825 */ /* 0x002fca00078e0202 */
[----:B------:R1:W3:Y:S01]  /*0120*/  LDG.E.EL R8, desc[UR4][R2.64] ;  /* 0x0000000402087981 */ /* 0x0002e2000c2e1900 */
[----:B------:R-:W-:Y:S01]  /*0130*/  SHF.R.S32.HI R5, RZ, 0x1f, R0 ;  /* 0x0000001fff057819 */ /* 0x000fe20000011400 */
[----:B----4-:R-:W-:Y:S01]  /*0140*/  IMAD.WIDE R10, R9, 0x4, R10 ;  /* 0x00000004090a7825 */ /* 0x010fe200078e020a */
[----:B------:R-:W-:Y:S02]  /*0150*/  IADD3 R12, R0, 0x1, RZ ;  /* 0x00000001000c7810 */ /* 0x000fe40007ffe0ff */
[----:B------:R-:W-:Y:S01]  /*0160*/  LEA.HI R13, R5, R0, RZ, 0x5 ;  /* 0x00000000050d7211 */ /* 0x000fe200078f28ff */
[----:B------:R-:W-:Y:S01]  /*0170*/  IMAD.MOV.U32 R5, RZ, RZ, 0x441 ;  /* 0x00000441ff057424 */ /* 0x000fe200078e00ff */
[----:B------:R-:W-:Y:S01]  /*0180*/  LEA.HI R15, R15, R12, RZ, 0x5 ;  /* 0x0000000c0f0f7211 */ /* 0x000fe200078f28ff */
[----:B------:R4:W5:Y:S01]  /*0190*/  LDG.E.EL R11, desc[UR4][R10.64] ;  /* 0x000000040a0b7981 */ /* 0x000962000c2e1900 */
[----:B------:R-:W-:Y:S01]  /*01a0*/  SHF.R.S32.HI R14, RZ, 0x5, R13 ;  /* 0x00000005ff0e7819 */ /* 0x000fe2000001140d */
[----:B------:R-:W-:Y:S01]  /*01b0*/  IMAD R18, R4, R5, 0x22 ;  /* 0x0000002204127424 */ /* 0x000fe200078e0205 */
[----:B-1----:R-:W1:Y:S01]  /*01c0*/  LDC.64 R2, c[0x0][0x230] ;  /* 0x00008c00ff027b82 */ /* 0x002e620000000a00 */
[----:B------:R-:W-:-:S02]  /*01d0*/  LOP3.LUT R13, R13, 0xffffffe0, RZ, 0xc0, !PT ;  /* 0xffffffe00d0d7812 */ /* 0x000fc400078ec0ff */
[----:B------:R-:W-:Y:S02]  /*01e0*/  LEA.HI R16, R14, R14, RZ, 0x5 ;  /* 0x0000000e0e107211 */ /* 0x000fe400078f28ff */
[----:B------:R-:W-:Y:S02]  /*01f0*/  LOP3.LUT R15, R15, 0xffffffe0, RZ, 0xc0, !PT ;  /* 0xffffffe00f0f7812 */ /* 0x000fe400078ec0ff */
[----:B------:R-:W-:Y:S01]  /*0200*/  LOP3.LUT R17, R16, 0xffffffe0, RZ, 0xc0, !PT ;  /* 0xffffffe010117812 */ /* 0x000fe200078ec0ff */
[----:B------:R-:W4:Y:S01]  /*0210*/  LDC.64 R4, c[0x0][0x228] ;  /* 0x00008a00ff047b82 */ /* 0x000f220000000a00 */
[----:B------:R-:W-:-:S03]  /*0220*/  IADD3 R12, R18, R12, -R15 ;  /* 0x0000000c120c7210 */ /* 0x000fc60007ffe80f */
[----:B------:R-:W-:Y:S01]  /*0230*/  IMAD.IADD R17, R14, 0x1, -R17 ;  /* 0x000000010e117824 */ /* 0x000fe200078e0a11 */
[----:B------:R-:W-:-:S05]  /*0240*/  IADD3 R14, R18, R0, -R13 ;  /* 0x00000000120e7210 */ /* 0x000fca0007ffe80d */
[C---:B------:R-:W-:Y:S02]  /*0250*/  IMAD R13, R17.reuse, 0x21, R14 ;  /* 0x00000021110d7824 */ /* 0x040fe400078e020e */
[----:B------:R-:W-:Y:S02]  /*0260*/  IMAD R17, R17, 0x21, R12 ;  /* 0x0000002111117824 */ /* 0x000fe400078e020c */
[----:B--2---:R-:W-:-:S04]  /*0270*/  IMAD.WIDE R12, R13, 0x4, R6 ;  /* 0x000000040d0c7825 */ /* 0x004fc800078e0206 */
[----:B------:R-:W-:Y:S02]  /*0280*/  IMAD.WIDE R6, R17, 0x4, R6 ;  /* 0x0000000411067825 */ /* 0x000fe400078e0206 */
[----:B------:R-:W5:Y:S02]  /*0290*/  LDG.E R12, desc[UR4][R12.64] ;  /* 0x000000040c0c7981 */ /* 0x000f64000c1e1900 */
[C---:B-1----:R-:W-:Y:S02]  /*02a0*/  IMAD.WIDE R14, R9.reuse, 0x4, R2 ;  /* 0x00000004090e7825 */ /* 0x042fe400078e0202 */
[----:B------:R-:W2:Y:S01]  /*02b0*/  LDG.E R6, desc[UR4][R6.64] ;  /* 0x0000000406067981 */ /* 0x000ea2000c1e1900 */
[----:B----4-:R-:W-:Y:S01]  /*02c0*/  HFMA2.MMA R10, -RZ, RZ, 1.625, 0 ;  /* 0x3e800000ff0a7435 */ /* 0x010fe200000001ff */
[----:B0-----:R-:W-:Y:S01]  /*02d0*/  IMAD.WIDE R4, R9, 0x4, R4 ;  /* 0x0000000409047825 */ /* 0x001fe200078e0204 */
[----:B------:R-:W0:Y:S01]  /*02e0*/  LDC.64 R2, c[0x0][0x238] ;  /* 0x00008e00ff027b82 */ /* 0x000e220000000a00 */
[----:B------:R-:W4:Y:S04]  /*02f0*/  LDG.E.EL R15, desc[UR4][R14.64] ;  /* 0x000000040e0f7981 */ /* 0x000f28000c2e1900 */
[----:B------:R1:W4:Y:S01]  /*0300*/  LDG.E.EL R4, desc[UR4][R4.64] ;  /* 0x0000000404047981 */ /* 0x000322000c2e1900 */
[----:B0-----:R-:W-:-:S04]  /*0310*/  IMAD.WIDE R2, R0, 0x4, R2 ;  /* 0x0000000400027825 */ /* 0x001fc800078e0202 */
[----:B---3--:R-:W-:-:S04]  /*0320*/  FADD R8, R8, 0.0010000000474974513054 ;  /* 0x3a83126f08087421 */ /* 0x008fc80000000000 */
[----:B------:R-:W0:Y:S02]  /*0330*/  MUFU.SQRT R9, R8 ;  /* 0x0000000800097308 */ /* 0x000e240000002000 */
[C---:B0-----:R-:W-:Y:S02]  /*0340*/  FSETP.GT.AND P0, PT, R9.reuse, 8.50705917302346158658e+37, PT ;  /* 0x7e8000000900780b */ /* 0x041fe40003f04000 */
[----:B------:R-:W-:-:S11]  /*0350*/  FSETP.GEU.AND P1, PT, R9, 1.175494350822287508e-38, PT ;  /* 0x008000000900780b */ /* 0x000fd60003f2e000 */
[----:B------:R-:W-:-:S04]  /*0360*/  @P0 FMUL R9, R9, 0.25 ;  /* 0x3e80000009090820 */ /* 0x000fc80000400000 */
[----:B------:R-:W-:-:S06]  /*0370*/  @!P1 FMUL R9, R9, 16777216 ;  /* 0x4b80000009099820 */ /* 0x000fcc0000400000 */
[----:B------:R-:W1:Y:S01]  /*0380*/  MUFU.RCP R9, R9 ;  /* 0x0000000900097308 */ /* 0x000e620000001000 */
[----:B------:R-:W-:Y:S01]  /*0390*/  FSEL R10, R10, 1, P0 ;  /* 0x3f8000000a0a7808 */ /* 0x000fe20000000000 */
[----:B-----5:R-:W-:-:S04]  /*03a0*/  FADD R12, R12, -R11 ;  /* 0x8000000b0c0c7221 */ /* 0x020fc80000000000 */
[----:B------:R-:W-:Y:S01]  /*03b0*/  @!P1 FMUL R10, R10, 16777216 ;  /* 0x4b8000000a0a9820 */ /* 0x000fe20000400000 */
[----:B--2---:R-:W-:-:S03]  /*03c0*/  FADD R6, R6, -R11 ;  /* 0x8000000b06067221 */ /* 0x004fc60000000000 */
[----:B-1----:R-:W-:-:S04]  /*03d0*/  FMUL R5, R9, R10 ;  /* 0x0000000a09057220 */ /* 0x002fc80000400000 */
[-C--:B------:R-:W-:Y:S01]  /*03e0*/  FMUL R12, R12, R5.reuse ;  /* 0x000000050c0c7220 */ /* 0x080fe20000400000 */
[----:B------:R-:W-:-:S03]  /*03f0*/  FMUL R6, R6, R5 ;  /* 0x0000000506067220 */ /* 0x000fc60000400000 */
[C-C-:B----4-:R-:W-:Y:S01]  /*0400*/  FFMA R12, R4.reuse, R12, R15.reuse ;  /* 0x0000000c040c7223 */ /* 0x150fe2000000000f */
[----:B------:R-:W-:-:S04]  /*0410*/  FFMA R6, R4, R6, R15 ;  /* 0x0000000604067223 */ /* 0x000fc8000000000f */
[----:B------:R-:W-:Y:S02]  /*0420*/  FSETP.GEU.AND P0, PT, R12, RZ, PT ;  /* 0x000000ff0c00720b */ /* 0x000fe40003f0e000 */
[----:B------:R-:W-:Y:S02]  /*0430*/  FSETP.GEU.AND P1, PT, R6, RZ, PT ;  /* 0x000000ff0600720b */ /* 0x000fe40003f2e000 */
[----:B------:R-:W-:Y:S02]  /*0440*/  FSEL R12, R12, RZ, P0 ;  /* 0x000000ff0c0c7208 */ /* 0x000fe40000000000 */
[----:B------:R-:W-:-:S05]  /*0450*/  FSEL R13, R6, RZ, P1 ;  /* 0x000000ff060d7208 */ /* 0x000fca0000800000 */
[----:B------:R-:W-:Y:S01]  /*0460*/  STG.E.64 desc[UR4][R2.64], R12 ;  /* 0x0000000c02007986 */ /* 0x000fe2000c101b04 */
[----:B------:R-:W-:Y:S05]  /*0470*/  EXIT ;  /* 0x000000000000794d */ /* 0x000fea0003800000 */
.L_x_0:
[----:B------:R-:W-:-:S00]  /*0480*/  BRA `(.L_x_0) ;  /* 0xfffffffc00fc7947 */ /* 0x000fc0000383ffff */
[----:B------:R-:W-:-:S00]  /*0490*/  NOP ;  /* 0x0000000000007918 */ /* 0x000fc00000000000 */
        /* <DEDUP_REMOVED lines=14> */
.L_x_1:


//--------------------- .nv.global.init           --------------------------
	.section	.nv.global.init,"aw",@progbits
.nv.global.init:
	.type		_$_str,@object
	.size		_$_str,(_$_str_$_2 - _$_str)
_$_str:
        /*0000*/ 	.byte	0x5f, 0x5f, 0x43, 0x55, 0x44, 0x41, 0x5f, 0x46, 0x54, 0x5a, 0x00
	.type		_$_str_$_2,@object
	.size		_$_str_$_2,(.L_1 - _$_str_$_2)
_$_str_$_2:
        /*000b*/ 	.byte	0x5f, 0x5f, 0x43, 0x55, 0x44, 0x41, 0x5f, 0x50, 0x52, 0x45, 0x43, 0x5f, 0x53, 0x51, 0x52, 0x54
        /*001b*/ 	.byte	0x00
.L_1:


//--------------------- .nv.constant0.triton_poi_fused__native_batch_norm_legit_no_training_clone_relu_6 --------------------------
	.section	.nv.constant0.triton_poi_fused__native_batch_norm_legit_no_training_clone_relu_6,"a",@progbits
	.sectionflags	@""
	.align	4
.nv.constant0.triton_poi_fused__native_batch_norm_legit_no_training_clone_relu_6:
	.zero		580
